//
// Generated by NVIDIA NVVM Compiler
//
// Compiler Build ID: CL-36424714
// Cuda compilation tools, release 13.0, V13.0.88
// Based on NVVM 20.0.0
//

.version 9.0
.target sm_100
.address_size 64

	// .globl	_Z3mulPiS_S_

.visible .entry _Z3mulPiS_S_(
	.param .u64 .ptr .align 1 _Z3mulPiS_S__param_0,
	.param .u64 .ptr .align 1 _Z3mulPiS_S__param_1,
	.param .u64 .ptr .align 1 _Z3mulPiS_S__param_2
)
{
	.reg .pred 	%p<9>;
	.reg .b32 	%r<117>;
	.reg .b64 	%rd<68>;

	ld.param.u64 	%rd4, [_Z3mulPiS_S__param_0];
	ld.param.u64 	%rd5, [_Z3mulPiS_S__param_1];
	ld.param.u64 	%rd3, [_Z3mulPiS_S__param_2];
	cvta.to.global.u64 	%rd1, %rd5;
	cvta.to.global.u64 	%rd2, %rd4;
	mov.u32 	%r28, %ctaid.x;
	mov.u32 	%r1, %tid.x;
	mov.u32 	%r2, %ntid.x;
	mul.lo.s32 	%r3, %r28, %r2;
	and.b32  	%r4, %r2, 7;
	setp.lt.u32 	%p1, %r2, 8;
	mov.b32 	%r111, 0;
	mov.u32 	%r116, %r111;
	@%p1 bra 	$L__BB0_3;
	and.b32  	%r111, %r2, 2040;
	mov.b32 	%r105, 0;
	mov.u32 	%r116, %r105;
$L__BB0_2:
	.pragma "nounroll";
	add.s32 	%r30, %r105, %r3;
	mul.wide.u32 	%rd6, %r30, 4;
	add.s64 	%rd7, %rd2, %rd6;
	ld.global.u32 	%r31, [%rd7];
	mad.lo.s32 	%r32, %r105, %r2, %r1;
	mul.wide.u32 	%rd8, %r32, 4;
	add.s64 	%rd9, %rd1, %rd8;
	ld.global.u32 	%r33, [%rd9];
	mad.lo.s32 	%r34, %r33, %r31, %r116;
	add.s32 	%r35, %r30, 1;
	mul.wide.u32 	%rd10, %r35, 4;
	add.s64 	%rd11, %rd2, %rd10;
	ld.global.u32 	%r36, [%rd11];
	add.s32 	%r37, %r32, %r2;
	mul.wide.u32 	%rd12, %r37, 4;
	add.s64 	%rd13, %rd1, %rd12;
	ld.global.u32 	%r38, [%rd13];
	mad.lo.s32 	%r39, %r38, %r36, %r34;
	add.s32 	%r40, %r30, 2;
	mul.wide.u32 	%rd14, %r40, 4;
	add.s64 	%rd15, %rd2, %rd14;
	ld.global.u32 	%r41, [%rd15];
	add.s32 	%r42, %r37, %r2;
	mul.wide.u32 	%rd16, %r42, 4;
	add.s64 	%rd17, %rd1, %rd16;
	ld.global.u32 	%r43, [%rd17];
	mad.lo.s32 	%r44, %r43, %r41, %r39;
	add.s32 	%r45, %r30, 3;
	mul.wide.u32 	%rd18, %r45, 4;
	add.s64 	%rd19, %rd2, %rd18;
	ld.global.u32 	%r46, [%rd19];
	add.s32 	%r47, %r42, %r2;
	mul.wide.u32 	%rd20, %r47, 4;
	add.s64 	%rd21, %rd1, %rd20;
	ld.global.u32 	%r48, [%rd21];
	mad.lo.s32 	%r49, %r48, %r46, %r44;
	add.s32 	%r50, %r30, 4;
	mul.wide.u32 	%rd22, %r50, 4;
	add.s64 	%rd23, %rd2, %rd22;
	ld.global.u32 	%r51, [%rd23];
	add.s32 	%r52, %r47, %r2;
	mul.wide.u32 	%rd24, %r52, 4;
	add.s64 	%rd25, %rd1, %rd24;
	ld.global.u32 	%r53, [%rd25];
	mad.lo.s32 	%r54, %r53, %r51, %r49;
	add.s32 	%r55, %r30, 5;
	mul.wide.u32 	%rd26, %r55, 4;
	add.s64 	%rd27, %rd2, %rd26;
	ld.global.u32 	%r56, [%rd27];
	add.s32 	%r57, %r52, %r2;
	mul.wide.u32 	%rd28, %r57, 4;
	add.s64 	%rd29, %rd1, %rd28;
	ld.global.u32 	%r58, [%rd29];
	mad.lo.s32 	%r59, %r58, %r56, %r54;
	add.s32 	%r60, %r30, 6;
	mul.wide.u32 	%rd30, %r60, 4;
	add.s64 	%rd31, %rd2, %rd30;
	ld.global.u32 	%r61, [%rd31];
	add.s32 	%r62, %r57, %r2;
	mul.wide.u32 	%rd32, %r62, 4;
	add.s64 	%rd33, %rd1, %rd32;
	ld.global.u32 	%r63, [%rd33];
	mad.lo.s32 	%r64, %r63, %r61, %r59;
	add.s32 	%r65, %r30, 7;
	mul.wide.u32 	%rd34, %r65, 4;
	add.s64 	%rd35, %rd2, %rd34;
	ld.global.u32 	%r66, [%rd35];
	add.s32 	%r67, %r62, %r2;
	mul.wide.u32 	%rd36, %r67, 4;
	add.s64 	%rd37, %rd1, %rd36;
	ld.global.u32 	%r68, [%rd37];
	mad.lo.s32 	%r116, %r68, %r66, %r64;
	add.s32 	%r105, %r105, 8;
	setp.ne.s32 	%p2, %r105, %r111;
	@%p2 bra 	$L__BB0_2;
$L__BB0_3:
	setp.eq.s32 	%p3, %r4, 0;
	@%p3 bra 	$L__BB0_11;
	and.b32  	%r13, %r2, 3;
	setp.lt.u32 	%p4, %r4, 4;
	@%p4 bra 	$L__BB0_6;
	add.s32 	%r70, %r111, %r3;
	mul.wide.u32 	%rd38, %r70, 4;
	add.s64 	%rd39, %rd2, %rd38;
	ld.global.u32 	%r71, [%rd39];
	mad.lo.s32 	%r72, %r111, %r2, %r1;
	mul.wide.u32 	%rd40, %r72, 4;
	add.s64 	%rd41, %rd1, %rd40;
	ld.global.u32 	%r73, [%rd41];
	mad.lo.s32 	%r74, %r73, %r71, %r116;
	add.s32 	%r75, %r70, 1;
	mul.wide.u32 	%rd42, %r75, 4;
	add.s64 	%rd43, %rd2, %rd42;
	ld.global.u32 	%r76, [%rd43];
	add.s32 	%r77, %r72, %r2;
	mul.wide.s32 	%rd44, %r2, 4;
	add.s64 	%rd45, %rd41, %rd44;
	ld.global.u32 	%r78, [%rd45];
	mad.lo.s32 	%r79, %r78, %r76, %r74;
	add.s32 	%r80, %r70, 2;
	mul.wide.u32 	%rd46, %r80, 4;
	add.s64 	%rd47, %rd2, %rd46;
	ld.global.u32 	%r81, [%rd47];
	add.s32 	%r82, %r77, %r2;
	add.s64 	%rd48, %rd45, %rd44;
	ld.global.u32 	%r83, [%rd48];
	mad.lo.s32 	%r84, %r83, %r81, %r79;
	add.s32 	%r85, %r70, 3;
	mul.wide.u32 	%rd49, %r85, 4;
	add.s64 	%rd50, %rd2, %rd49;
	ld.global.u32 	%r86, [%rd50];
	add.s32 	%r87, %r82, %r2;
	mul.wide.u32 	%rd51, %r87, 4;
	add.s64 	%rd52, %rd1, %rd51;
	ld.global.u32 	%r88, [%rd52];
	mad.lo.s32 	%r116, %r88, %r86, %r84;
	add.s32 	%r111, %r111, 4;
$L__BB0_6:
	setp.eq.s32 	%p5, %r13, 0;
	@%p5 bra 	$L__BB0_11;
	setp.eq.s32 	%p6, %r13, 1;
	@%p6 bra 	$L__BB0_9;
	add.s32 	%r90, %r111, %r3;
	mul.wide.u32 	%rd53, %r90, 4;
	add.s64 	%rd54, %rd2, %rd53;
	ld.global.u32 	%r91, [%rd54];
	mad.lo.s32 	%r92, %r111, %r2, %r1;
	mul.wide.u32 	%rd55, %r92, 4;
	add.s64 	%rd56, %rd1, %rd55;
	ld.global.u32 	%r93, [%rd56];
	mad.lo.s32 	%r94, %r93, %r91, %r116;
	add.s32 	%r95, %r90, 1;
	mul.wide.u32 	%rd57, %r95, 4;
	add.s64 	%rd58, %rd2, %rd57;
	ld.global.u32 	%r96, [%rd58];
	add.s32 	%r97, %r92, %r2;
	mul.wide.u32 	%rd59, %r97, 4;
	add.s64 	%rd60, %rd1, %rd59;
	ld.global.u32 	%r98, [%rd60];
	mad.lo.s32 	%r116, %r98, %r96, %r94;
	add.s32 	%r111, %r111, 2;
$L__BB0_9:
	and.b32  	%r99, %r2, 1;
	setp.eq.b32 	%p7, %r99, 1;
	not.pred 	%p8, %p7;
	@%p8 bra 	$L__BB0_11;
	add.s32 	%r100, %r111, %r3;
	mul.wide.u32 	%rd61, %r100, 4;
	add.s64 	%rd62, %rd2, %rd61;
	ld.global.u32 	%r101, [%rd62];
	mad.lo.s32 	%r102, %r111, %r2, %r1;
	mul.wide.u32 	%rd63, %r102, 4;
	add.s64 	%rd64, %rd1, %rd63;
	ld.global.u32 	%r103, [%rd64];
	mad.lo.s32 	%r116, %r103, %r101, %r116;
$L__BB0_11:
	cvta.to.global.u64 	%rd65, %rd3;
	add.s32 	%r104, %r3, %r1;
	mul.wide.u32 	%rd66, %r104, 4;
	add.s64 	%rd67, %rd65, %rd66;
	st.global.u32 	[%rd67], %r116;
	ret;

}


// ===== COMPILED SASS (sm_100) =====

	.target	sm_100

	.elftype	@"ET_EXEC"


//--------------------- .note.nv.tkinfo           --------------------------
	.section	.note.nv.tkinfo,"",@"SHT_NOTE"
	.sectionflags	@"SHF_NOTE_NV_TKINFO"
	.tkinfo
        /*0018*/ 	.word	0x00000002
        /*0030*/ 	.string	""
        /*0030*/ 	.string	"ptxas"
        /*0030*/ 	.string	"Cuda compilation tools, release 13.0, V13.0.88"
        /*0030*/ 	.string	"Build cuda_13.0.r13.0/compiler.36424714_0"
        /*0030*/ 	.string	"-arch sm_100 -m 64 "



//--------------------- .note.nv.cuinfo           --------------------------
	.section	.note.nv.cuinfo,"",@"SHT_NOTE"
	.sectionflags	@"SHF_NOTE_NV_CUINFO"
        /*0018*/ 	.short	0x0002
        /*001a*/ 	.short	0x0064
        /*001c*/ 	.short	0x0082
	.zero		2


//--------------------- .nv.info                  --------------------------
	.section	.nv.info,"",@"SHT_CUDA_INFO"
	.align	4


	//----- nvinfo : EIATTR_REGCOUNT
	.align		4
        /*0000*/ 	.byte	0x04, 0x2f
        /*0002*/ 	.short	(.L_1 - .L_0)
	.align		4
.L_0:
        /*0004*/ 	.word	index@(_Z3mulPiS_S_)
        /*0008*/ 	.word	0x00000020


	//----- nvinfo : EIATTR_FRAME_SIZE
	.align		4
.L_1:
        /*000c*/ 	.byte	0x04, 0x11
        /*000e*/ 	.short	(.L_3 - .L_2)
	.align		4
.L_2:
        /*0010*/ 	.word	index@(_Z3mulPiS_S_)
        /*0014*/ 	.word	0x00000000


	//----- nvinfo : EIATTR_MIN_STACK_SIZE
	.align		4
.L_3:
        /*0018*/ 	.byte	0x04, 0x12
        /*001a*/ 	.short	(.L_5 - .L_4)
	.align		4
.L_4:
        /*001c*/ 	.word	index@(_Z3mulPiS_S_)
        /*0020*/ 	.word	0x00000000
.L_5:


//--------------------- .nv.compat                --------------------------
	.section	.nv.compat,"",@"SHT_CUDA_COMPAT_INFO"
	.align	4
        /*0000*/ 	.byte	0x02, 0x09, 0x00, 0x00, 0x02, 0x02, 0x01, 0x00, 0x02, 0x05, 0x05, 0x00, 0x03, 0x07, 0x01, 0x01
        /*0010*/ 	.byte	0x02, 0x03, 0x00, 0x00, 0x02, 0x06, 0x01, 0x00, 0x04, 0x0b, 0x08, 0x00, 0x09, 0x00, 0x00, 0x00
        /*0020*/ 	.byte	0x00, 0x00, 0x00, 0x00


//--------------------- .nv.info._Z3mulPiS_S_     --------------------------
	.section	.nv.info._Z3mulPiS_S_,"",@"SHT_CUDA_INFO"
	.sectionflags	@""
	.align	4


	//----- nvinfo : EIATTR_CUDA_API_VERSION
	.align		4
        /*0000*/ 	.byte	0x04, 0x37
        /*0002*/ 	.short	(.L_7 - .L_6)
.L_6:
        /*0004*/ 	.word	0x00000082


	//----- nvinfo : EIATTR_KPARAM_INFO
	.align		4
.L_7:
        /*0008*/ 	.byte	0x04, 0x17
        /*000a*/ 	.short	(.L_9 - .L_8)
.L_8:
        /*000c*/ 	.word	0x00000000
        /*0010*/ 	.short	0x0002
        /*0012*/ 	.short	0x0010
        /*0014*/ 	.byte	0x00, 0xf5, 0x21, 0x00


	//----- nvinfo : EIATTR_KPARAM_INFO
	.align		4
.L_9:
        /*0018*/ 	.byte	0x04, 0x17
        /*001a*/ 	.short	(.L_11 - .L_10)
.L_10:
        /*001c*/ 	.word	0x00000000
        /*0020*/ 	.short	0x0001
        /*0022*/ 	.short	0x0008
        /*0024*/ 	.byte	0x00, 0xf5, 0x21, 0x00


	//----- nvinfo : EIATTR_KPARAM_INFO
	.align		4
.L_11:
        /*0028*/ 	.byte	0x04, 0x17
        /*002a*/ 	.short	(.L_13 - .L_12)
.L_12:
        /*002c*/ 	.word	0x00000000
        /*0030*/ 	.short	0x0000
        /*0032*/ 	.short	0x0000
        /*0034*/ 	.byte	0x00, 0xf5, 0x21, 0x00


	//----- nvinfo : EIATTR_SPARSE_MMA_MASK
	.align		4
.L_13:
        /*0038*/ 	.byte	0x03, 0x50
        /*003a*/ 	.short	0x0000


	//----- nvinfo : EIATTR_MAXREG_COUNT
	.align		4
        /*003c*/ 	.byte	0x03, 0x1b
        /*003e*/ 	.short	0x00ff


	//----- nvinfo : EIATTR_MERCURY_ISA_VERSION
	.align		4
        /*0040*/ 	.byte	0x03, 0x5f
        /*0042*/ 	.short	0x0101


	//----- nvinfo : EIATTR_VRC_CTA_INIT_COUNT
	.align		4
        /*0044*/ 	.byte	0x02, 0x4a
	.zero		1
	.zero		1


	//----- nvinfo : EIATTR_EXIT_INSTR_OFFSETS
	.align		4
        /*0048*/ 	.byte	0x04, 0x1c
        /*004a*/ 	.short	(.L_15 - .L_14)


	//   ....[0]....
.L_14:
        /*004c*/ 	.word	0x00000910


	//----- nvinfo : EIATTR_CBANK_PARAM_SIZE
	.align		4
.L_15:
        /*0050*/ 	.byte	0x03, 0x19
        /*0052*/ 	.short	0x0018


	//----- nvinfo : EIATTR_PARAM_CBANK
	.align		4
        /*0054*/ 	.byte	0x04, 0x0a
        /*0056*/ 	.short	(.L_17 - .L_16)
	.align		4
.L_16:
        /*0058*/ 	.word	index@(.nv.constant0._Z3mulPiS_S_)
        /*005c*/ 	.short	0x0380
        /*005e*/ 	.short	0x0018


	//----- nvinfo : EIATTR_SW_WAR
	.align		4
.L_17:
        /*0060*/ 	.byte	0x04, 0x36
        /*0062*/ 	.short	(.L_19 - .L_18)
.L_18:
        /*0064*/ 	.word	0x00000008
.L_19:


//--------------------- .nv.callgraph             --------------------------
	.section	.nv.callgraph,"",@"SHT_CUDA_CALLGRAPH"
	.align	4
	.sectionentsize	8
	.align		4
        /*0000*/ 	.word	0x00000000
	.align		4
        /*0004*/ 	.word	0xffffffff
	.align		4
        /*0008*/ 	.word	0x00000000
	.align		4
        /*000c*/ 	.word	0xfffffffe
	.align		4
        /*0010*/ 	.word	0x00000000
	.align		4
        /*0014*/ 	.word	0xfffffffd
	.align		4
        /*0018*/ 	.word	0x00000000
	.align		4
        /*001c*/ 	.word	0xfffffffc


//--------------------- .text._Z3mulPiS_S_        --------------------------
	.section	.text._Z3mulPiS_S_,"ax",@progbits
	.align	128
        .global         _Z3mulPiS_S_
        .type           _Z3mulPiS_S_,@function
        .size           _Z3mulPiS_S_,(.L_x_5 - _Z3mulPiS_S_)
        .other          _Z3mulPiS_S_,@"STO_CUDA_ENTRY STV_DEFAULT"
_Z3mulPiS_S_:
.text._Z3mulPiS_S_:
[----:B------:R-:W-:Y:S08]  /*0000*/  LDC R1, c[0x0][0x37c] ;  /* 0x0000df00ff017b82 */ /* 0x000ff00000000800 */
[----:B------:R-:W0:Y:S01]  /*0010*/  LDC R0, c[0x0][0x360] ;  /* 0x0000d800ff007b82 */ /* 0x000e220000000800 */
[----:B------:R-:W1:Y:S01]  /*0020*/  S2R R2, SR_TID.X ;  /* 0x0000000000027919 */ /* 0x000e620000002100 */
[----:B------:R-:W2:Y:S01]  /*0030*/  LDCU.64 UR6, c[0x0][0x358] ;  /* 0x00006b00ff0677ac */ /* 0x000ea20008000a00 */
[----:B------:R-:W-:Y:S01]  /*0040*/  HFMA2 R4, -RZ, RZ, 0, 0 ;  /* 0x00000000ff047431 */ /* 0x000fe200000001ff */
[----:B------:R-:W-:-:S04]  /*0050*/  MOV R6, RZ ;  /* 0x000000ff00067202 */ /* 0x000fc80000000f00 */
[----:B------:R-:W3:Y:S01]  /*0060*/  S2UR UR4, SR_CTAID.X ;  /* 0x00000000000479c3 */ /* 0x000ee20000002500 */
[C---:B0-----:R-:W-:Y:S02]  /*0070*/  ISETP.GE.U32.AND P1, PT, R0.reuse, 0x8, PT ;  /* 0x000000080000780c */ /* 0x041fe40003f26070 */
[----:B------:R-:W-:-:S04]  /*0080*/  LOP3.LUT R3, R0, 0x7, RZ, 0xc0, !PT ;  /* 0x0000000700037812 */ /* 0x000fc800078ec0ff */
[----:B------:R-:W-:Y:S01]  /*0090*/  ISETP.NE.AND P0, PT, R3, RZ, PT ;  /* 0x000000ff0300720c */ /* 0x000fe20003f05270 */
[----:B---3--:R-:W-:-:S06]  /*00a0*/  IMAD R5, R0, UR4, RZ ;  /* 0x0000000400057c24 */ /* 0x008fcc000f8e02ff */
[----:B-12---:R-:W-:Y:S06]  /*00b0*/  @!P1 BRA `(.L_x_0) ;  /* 0x0000000400009947 */ /* 0x006fec0003800000 */
[----:B------:R-:W-:Y:S01]  /*00c0*/  LOP3.LUT R4, R0, 0x7f8, RZ, 0xc0, !PT ;  /* 0x000007f800047812 */ /* 0x000fe200078ec0ff */
[----:B------:R-:W-:Y:S01]  /*00d0*/  UMOV UR4, URZ ;  /* 0x000000ff00047c82 */ /* 0x000fe20008000000 */
[----:B------:R-:W-:-:S07]  /*00e0*/  MOV R6, RZ ;  /* 0x000000ff00067202 */ /* 0x000fce0000000f00 */
.L_x_1:
[----:B------:R-:W0:Y:S01]  /*00f0*/  LDC.64 R16, c[0x0][0x380] ;  /* 0x0000e000ff107b82 */ /* 0x000e220000000a00 */
[----:B------:R-:W-:-:S07]  /*0100*/  IADD3 R8, PT, PT, R5, UR4, RZ ;  /* 0x0000000405087c10 */ /* 0x000fce000fffe0ff */
[----:B------:R-:W1:Y:S01]  /*0110*/  LDC.64 R12, c[0x0][0x388] ;  /* 0x0000e200ff0c7b82 */ /* 0x000e620000000a00 */
[----:B------:R-:W-:Y:S01]  /*0120*/  IMAD R29, R0, UR4, R2 ;  /* 0x00000004001d7c24 */ /* 0x000fe2000f8e0202 */
[C---:B------:R-:W-:Y:S02]  /*0130*/  IADD3 R11, PT, PT, R8.reuse, 0x3, RZ ;  /* 0x00000003080b7810 */ /* 0x040fe40007ffe0ff */
[C---:B------:R-:W-:Y:S02]  /*0140*/  IADD3 R15, PT, PT, R8.reuse, 0x4, RZ ;  /* 0x00000004080f7810 */ /* 0x040fe40007ffe0ff */
[----:B------:R-:W-:Y:S02]  /*0150*/  IADD3 R27, PT, PT, R29, R0, RZ ;  /* 0x000000001d1b7210 */ /* 0x000fe40007ffe0ff */
[C---:B------:R-:W-:Y:S02]  /*0160*/  IADD3 R25, PT, PT, R8.reuse, 0x5, RZ ;  /* 0x0000000508197810 */ /* 0x040fe40007ffe0ff */
[----:B------:R-:W-:-:S02]  /*0170*/  IADD3 R21, PT, PT, R8, 0x1, RZ ;  /* 0x0000000108157810 */ /* 0x000fc40007ffe0ff */
[----:B------:R-:W-:Y:S01]  /*0180*/  IADD3 R7, PT, PT, R27, R0, RZ ;  /* 0x000000001b077210 */ /* 0x000fe20007ffe0ff */
[----:B0-----:R-:W-:-:S04]  /*0190*/  IMAD.WIDE.U32 R10, R11, 0x4, R16 ;  /* 0x000000040b0a7825 */ /* 0x001fc800078e0010 */
[--C-:B------:R-:W-:Y:S02]  /*01a0*/  IMAD.WIDE.U32 R14, R15, 0x4, R16.reuse ;  /* 0x000000040f0e7825 */ /* 0x100fe400078e0010 */
[----:B------:R0:W2:Y:S02]  /*01b0*/  LDG.E R11, desc[UR6][R10.64] ;  /* 0x000000060a0b7981 */ /* 0x0000a4000c1e1900 */
[--C-:B------:R-:W-:Y:S02]  /*01c0*/  IMAD.WIDE.U32 R24, R25, 0x4, R16.reuse ;  /* 0x0000000419187825 */ /* 0x100fe400078e0010 */
[----:B------:R1:W3:Y:S02]  /*01d0*/  LDG.E R9, desc[UR6][R14.64] ;  /* 0x000000060e097981 */ /* 0x0002e4000c1e1900 */
[----:B------:R-:W-:Y:S01]  /*01e0*/  IMAD.WIDE.U32 R20, R21, 0x4, R16 ;  /* 0x0000000415147825 */ /* 0x000fe200078e0010 */
[----:B0-----:R-:W-:-:S03]  /*01f0*/  IADD3 R10, PT, PT, R7, R0, RZ ;  /* 0x00000000070a7210 */ /* 0x001fc60007ffe0ff */
[C---:B------:R-:W-:Y:S01]  /*0200*/  IMAD.WIDE.U32 R22, R8.reuse, 0x4, R16 ;  /* 0x0000000408167825 */ /* 0x040fe200078e0010 */
[----:B------:R-:W-:Y:S01]  /*0210*/  IADD3 R19, PT, PT, R8, 0x2, RZ ;  /* 0x0000000208137810 */ /* 0x000fe20007ffe0ff */
[----:B------:R-:W4:Y:S02]  /*0220*/  LDG.E R21, desc[UR6][R20.64] ;  /* 0x0000000614157981 */ /* 0x000f24000c1e1900 */
[--C-:B-1----:R-:W-:Y:S02]  /*0230*/  IMAD.WIDE.U32 R14, R7, 0x4, R12.reuse ;  /* 0x00000004070e7825 */ /* 0x102fe400078e000c */
[----:B------:R0:W5:Y:S02]  /*0240*/  LDG.E R7, desc[UR6][R24.64] ;  /* 0x0000000618077981 */ /* 0x000164000c1e1900 */
[--C-:B------:R-:W-:Y:S02]  /*0250*/  IMAD.WIDE.U32 R28, R29, 0x4, R12.reuse ;  /* 0x000000041d1c7825 */ /* 0x100fe400078e000c */
[----:B------:R-:W2:Y:S02]  /*0260*/  LDG.E R23, desc[UR6][R22.64] ;  /* 0x0000000616177981 */ /* 0x000ea4000c1e1900 */
[----:B------:R-:W-:-:S02]  /*0270*/  IMAD.WIDE.U32 R26, R27, 0x4, R12 ;  /* 0x000000041b1a7825 */ /* 0x000fc400078e000c */
[----:B------:R1:W3:Y:S01]  /*0280*/  LDG.E R20, desc[UR6][R14.64] ;  /* 0x000000060e147981 */ /* 0x0002e2000c1e1900 */
[----:B0-----:R-:W-:-:S03]  /*0290*/  IADD3 R25, PT, PT, R10, R0, RZ ;  /* 0x000000000a197210 */ /* 0x001fc60007ffe0ff */
[----:B------:R0:W2:Y:S01]  /*02a0*/  LDG.E R24, desc[UR6][R28.64] ;  /* 0x000000061c187981 */ /* 0x0000a2000c1e1900 */
[----:B------:R-:W-:-:S03]  /*02b0*/  IMAD.WIDE.U32 R18, R19, 0x4, R16 ;  /* 0x0000000413127825 */ /* 0x000fc600078e0010 */
[----:B------:R0:W4:Y:S01]  /*02c0*/  LDG.E R22, desc[UR6][R26.64] ;  /* 0x000000061a167981 */ /* 0x000122000c1e1900 */
[C-C-:B-1----:R-:W-:Y:S01]  /*02d0*/  IMAD.WIDE.U32 R14, R25.reuse, 0x4, R12.reuse ;  /* 0x00000004190e7825 */ /* 0x142fe200078e000c */
[----:B------:R-:W-:Y:S02]  /*02e0*/  IADD3 R25, PT, PT, R25, R0, RZ ;  /* 0x0000000019197210 */ /* 0x000fe40007ffe0ff */
[----:B------:R-:W3:Y:S01]  /*02f0*/  LDG.E R19, desc[UR6][R18.64] ;  /* 0x0000000612137981 */ /* 0x000ee2000c1e1900 */
[----:B0-----:R-:W-:Y:S01]  /*0300*/  IADD3 R29, PT, PT, R8, 0x6, RZ ;  /* 0x00000006081d7810 */ /* 0x001fe20007ffe0ff */
[----:B------:R-:W-:Y:S02]  /*0310*/  IMAD.WIDE.U32 R26, R10, 0x4, R12 ;  /* 0x000000040a1a7825 */ /* 0x000fe400078e000c */
[----:B------:R0:W5:Y:S01]  /*0320*/  LDG.E R10, desc[UR6][R14.64] ;  /* 0x000000060e0a7981 */ /* 0x000162000c1e1900 */
[----:B------:R-:W-:-:S03]  /*0330*/  IADD3 R28, PT, PT, R8, 0x7, RZ ;  /* 0x00000007081c7810 */ /* 0x000fc60007ffe0ff */
[----:B------:R-:W5:Y:S01]  /*0340*/  LDG.E R18, desc[UR6][R26.64] ;  /* 0x000000061a127981 */ /* 0x000f62000c1e1900 */
[----:B0-----:R-:W-:-:S05]  /*0350*/  IMAD.WIDE.U32 R14, R25, 0x4, R12 ;  /* 0x00000004190e7825 */ /* 0x001fca00078e000c */
[----:B------:R0:W5:Y:S02]  /*0360*/  LDG.E R8, desc[UR6][R14.64] ;  /* 0x000000060e087981 */ /* 0x000164000c1e1900 */
[----:B0-----:R-:W-:Y:S01]  /*0370*/  IMAD.WIDE.U32 R14, R29, 0x4, R16 ;  /* 0x000000041d0e7825 */ /* 0x001fe200078e0010 */
[----:B------:R-:W-:-:S03]  /*0380*/  IADD3 R29, PT, PT, R25, R0, RZ ;  /* 0x00000000191d7210 */ /* 0x000fc60007ffe0ff */
[----:B------:R-:W-:Y:S01]  /*0390*/  IMAD.WIDE.U32 R16, R28, 0x4, R16 ;  /* 0x000000041c107825 */ /* 0x000fe200078e0010 */
[C---:B------:R-:W-:Y:S01]  /*03a0*/  IADD3 R28, PT, PT, R29.reuse, R0, RZ ;  /* 0x000000001d1c7210 */ /* 0x040fe20007ffe0ff */
[----:B------:R0:W5:Y:S04]  /*03b0*/  LDG.E R25, desc[UR6][R14.64] ;  /* 0x000000060e197981 */ /* 0x000168000c1e1900 */
[----:B------:R-:W5:Y:S01]  /*03c0*/  LDG.E R16, desc[UR6][R16.64] ;  /* 0x0000000610107981 */ /* 0x000f62000c1e1900 */
[----:B0-----:R-:W-:-:S04]  /*03d0*/  IMAD.WIDE.U32 R14, R29, 0x4, R12 ;  /* 0x000000041d0e7825 */ /* 0x001fc800078e000c */
[----:B------:R-:W-:Y:S01]  /*03e0*/  IMAD.WIDE.U32 R12, R28, 0x4, R12 ;  /* 0x000000041c0c7825 */ /* 0x000fe200078e000c */
[----:B------:R-:W5:Y:S05]  /*03f0*/  LDG.E R26, desc[UR6][R14.64] ;  /* 0x000000060e1a7981 */ /* 0x000f6a000c1e1900 */
[----:B------:R-:W5:Y:S01]  /*0400*/  LDG.E R12, desc[UR6][R12.64] ;  /* 0x000000060c0c7981 */ /* 0x000f62000c1e1900 */
[----:B------:R-:W-:-:S06]  /*0410*/  UIADD3 UR4, UPT, UPT, UR4, 0x8, URZ ;  /* 0x0000000804047890 */ /* 0x000fcc000fffe0ff */
[----:B------:R-:W-:Y:S01]  /*0420*/  ISETP.NE.AND P1, PT, R4, UR4, PT ;  /* 0x0000000404007c0c */ /* 0x000fe2000bf25270 */
[----:B--2---:R-:W-:-:S04]  /*0430*/  IMAD R23, R23, R24, R6 ;  /* 0x0000001817177224 */ /* 0x004fc800078e0206 */
[----:B----4-:R-:W-:-:S04]  /*0440*/  IMAD R21, R21, R22, R23 ;  /* 0x0000001615157224 */ /* 0x010fc800078e0217 */
[----:B---3--:R-:W-:-:S04]  /*0450*/  IMAD R19, R19, R20, R21 ;  /* 0x0000001413137224 */ /* 0x008fc800078e0215 */
[----:B-----5:R-:W-:-:S04]  /*0460*/  IMAD R11, R11, R18, R19 ;  /* 0x000000120b0b7224 */ /* 0x020fc800078e0213 */
[----:B------:R-:W-:-:S04]  /*0470*/  IMAD R9, R9, R10, R11 ;  /* 0x0000000a09097224 */ /* 0x000fc800078e020b */
[----:B------:R-:W-:-:S04]  /*0480*/  IMAD R7, R7, R8, R9 ;  /* 0x0000000807077224 */ /* 0x000fc800078e0209 */
[----:B------:R-:W-:-:S04]  /*0490*/  IMAD R7, R25, R26, R7 ;  /* 0x0000001a19077224 */ /* 0x000fc800078e0207 */
[----:B------:R-:W-:Y:S01]  /*04a0*/  IMAD R6, R16, R12, R7 ;  /* 0x0000000c10067224 */ /* 0x000fe200078e0207 */
[----:B------:R-:W-:Y:S06]  /*04b0*/  @P1 BRA `(.L_x_1) ;  /* 0xfffffffc000c1947 */ /* 0x000fec000383ffff */
.L_x_0:
[----:B------:R-:W-:Y:S05]  /*04c0*/  @!P0 BRA `(.L_x_2) ;  /* 0x0000000400008947 */ /* 0x000fea0003800000 */
[----:B------:R-:W-:Y:S02]  /*04d0*/  ISETP.GE.U32.AND P0, PT, R3, 0x4, PT ;  /* 0x000000040300780c */ /* 0x000fe40003f06070 */
[----:B------:R-:W-:-:S04]  /*04e0*/  LOP3.LUT R20, R0, 0x3, RZ, 0xc0, !PT ;  /* 0x0000000300147812 */ /* 0x000fc800078ec0ff */
[----:B------:R-:W-:-:S07]  /*04f0*/  ISETP.NE.AND P1, PT, R20, RZ, PT ;  /* 0x000000ff1400720c */ /* 0x000fce0003f25270 */
[----:B------:R-:W-:Y:S06]  /*0500*/  @!P0 BRA `(.L_x_3) ;  /* 0x0000000000788947 */ /* 0x000fec0003800000 */
[----:B------:R-:W0:Y:S01]  /*0510*/  LDC.64 R8, c[0x0][0x388] ;  /* 0x0000e200ff087b82 */ /* 0x000e220000000a00 */
[----:B------:R-:W-:Y:S01]  /*0520*/  IMAD R17, R4, R0, R2 ;  /* 0x0000000004117224 */ /* 0x000fe200078e0202 */
[----:B------:R-:W-:-:S04]  /*0530*/  IADD3 R11, PT, PT, R5, R4, RZ ;  /* 0x00000004050b7210 */ /* 0x000fc80007ffe0ff */
[C---:B------:R-:W-:Y:S02]  /*0540*/  IADD3 R25, PT, PT, R11.reuse, 0x1, RZ ;  /* 0x000000010b197810 */ /* 0x040fe40007ffe0ff */
[----:B------:R-:W1:Y:S01]  /*0550*/  LDC.64 R12, c[0x0][0x380] ;  /* 0x0000e000ff0c7b82 */ /* 0x000e620000000a00 */
[C---:B------:R-:W-:Y:S02]  /*0560*/  IADD3 R21, PT, PT, R11.reuse, 0x2, RZ ;  /* 0x000000020b157810 */ /* 0x040fe40007ffe0ff */
[----:B------:R-:W-:Y:S02]  /*0570*/  IADD3 R27, PT, PT, R0, R17, R0 ;  /* 0x00000011001b7210 */ /* 0x000fe40007ffe000 */
[----:B------:R-:W-:Y:S01]  /*0580*/  IADD3 R29, PT, PT, R11, 0x3, RZ ;  /* 0x000000030b1d7810 */ /* 0x000fe20007ffe0ff */
[----:B0-----:R-:W-:Y:S01]  /*0590*/  IMAD.WIDE.U32 R18, R17, 0x4, R8 ;  /* 0x0000000411127825 */ /* 0x001fe200078e0008 */
[----:B------:R-:W-:-:S03]  /*05a0*/  IADD3 R27, PT, PT, R27, R0, RZ ;  /* 0x000000001b1b7210 */ /* 0x000fc60007ffe0ff */
[----:B------:R-:W-:Y:S02]  /*05b0*/  IMAD.WIDE R14, R0, 0x4, R18 ;  /* 0x00000004000e7825 */ /* 0x000fe400078e0212 */
[----:B------:R-:W2:Y:S02]  /*05c0*/  LDG.E R18, desc[UR6][R18.64] ;  /* 0x0000000612127981 */ /* 0x000ea4000c1e1900 */
[----:B-1----:R-:W-:-:S04]  /*05d0*/  IMAD.WIDE.U32 R22, R11, 0x4, R12 ;  /* 0x000000040b167825 */ /* 0x002fc800078e000c */
[--C-:B------:R-:W-:Y:S01]  /*05e0*/  IMAD.WIDE.U32 R24, R25, 0x4, R12.reuse ;  /* 0x0000000419187825 */ /* 0x100fe200078e000c */
[----:B------:R-:W2:Y:S03]  /*05f0*/  LDG.E R3, desc[UR6][R22.64] ;  /* 0x0000000616037981 */ /* 0x000ea6000c1e1900 */
[----:B------:R-:W-:Y:S01]  /*0600*/  IMAD.WIDE.U32 R16, R21, 0x4, R12 ;  /* 0x0000000415107825 */ /* 0x000fe200078e000c */
[----:B------:R-:W3:Y:S03]  /*0610*/  LDG.E R7, desc[UR6][R24.64] ;  /* 0x0000000618077981 */ /* 0x000ee6000c1e1900 */
[----:B------:R-:W-:Y:S02]  /*0620*/  IMAD.WIDE R10, R0, 0x4, R14 ;  /* 0x00000004000a7825 */ /* 0x000fe400078e020e */
[----:B------:R-:W3:Y:S02]  /*0630*/  LDG.E R14, desc[UR6][R14.64] ;  /* 0x000000060e0e7981 */ /* 0x000ee4000c1e1900 */
[----:B------:R-:W-:-:S02]  /*0640*/  IMAD.WIDE.U32 R12, R29, 0x4, R12 ;  /* 0x000000041d0c7825 */ /* 0x000fc400078e000c */
[----:B------:R-:W4:Y:S02]  /*0650*/  LDG.E R16, desc[UR6][R16.64] ;  /* 0x0000000610107981 */ /* 0x000f24000c1e1900 */
[----:B------:R-:W-:Y:S02]  /*0660*/  IMAD.WIDE.U32 R8, R27, 0x4, R8 ;  /* 0x000000041b087825 */ /* 0x000fe400078e0008 */
[----:B------:R-:W4:Y:S04]  /*0670*/  LDG.E R10, desc[UR6][R10.64] ;  /* 0x000000060a0a7981 */ /* 0x000f28000c1e1900 */
[----:B------:R-:W5:Y:S04]  /*0680*/  LDG.E R12, desc[UR6][R12.64] ;  /* 0x000000060c0c7981 */ /* 0x000f68000c1e1900 */
[----:B------:R-:W5:Y:S01]  /*0690*/  LDG.E R8, desc[UR6][R8.64] ;  /* 0x0000000608087981 */ /* 0x000f62000c1e1900 */
[----:B------:R-:W-:Y:S01]  /*06a0*/  IADD3 R4, PT, PT, R4, 0x4, RZ ;  /* 0x0000000404047810 */ /* 0x000fe20007ffe0ff */
[----:B--2---:R-:W-:-:S04]  /*06b0*/  IMAD R18, R3, R18, R6 ;  /* 0x0000001203127224 */ /* 0x004fc800078e0206 */
[----:B---3--:R-:W-:-:S04]  /*06c0*/  IMAD R7, R7, R14, R18 ;  /* 0x0000000e07077224 */ /* 0x008fc800078e0212 */
[----:B----4-:R-:W-:-:S04]  /*06d0*/  IMAD R7, R16, R10, R7 ;  /* 0x0000000a10077224 */ /* 0x010fc800078e0207 */
[----:B-----5:R-:W-:-:S07]  /*06e0*/  IMAD R6, R12, R8, R7 ;  /* 0x000000080c067224 */ /* 0x020fce00078e0207 */
.L_x_3:
[----:B------:R-:W-:Y:S05]  /*06f0*/  @!P1 BRA `(.L_x_2) ;  /* 0x0000000000749947 */ /* 0x000fea0003800000 */
[----:B------:R-:W0:Y:S01]  /*0700*/  LDC.64 R14, c[0x0][0x380] ;  /* 0x0000e000ff0e7b82 */ /* 0x000e220000000a00 */
[----:B------:R-:W-:Y:S02]  /*0710*/  ISETP.NE.AND P0, PT, R20, 0x1, PT ;  /* 0x000000011400780c */ /* 0x000fe40003f05270 */
[----:B------:R-:W-:-:S04]  /*0720*/  LOP3.LUT R3, R0, 0x1, RZ, 0xc0, !PT ;  /* 0x0000000100037812 */ /* 0x000fc800078ec0ff */
[----:B------:R-:W-:Y:S01]  /*0730*/  ISETP.NE.U32.AND P1, PT, R3, 0x1, PT ;  /* 0x000000010300780c */ /* 0x000fe20003f25070 */
[----:B------:R-:W1:Y:S06]  /*0740*/  LDC.64 R16, c[0x0][0x388] ;  /* 0x0000e200ff107b82 */ /* 0x000e6c0000000a00 */
[----:B------:R-:W-:Y:S01]  /*0750*/  @P0 IADD3 R19, PT, PT, R5, R4, RZ ;  /* 0x0000000405130210 */ /* 0x000fe20007ffe0ff */
[C---:B------:R-:W-:Y:S01]  /*0760*/  @P0 IMAD R13, R4.reuse, R0, R2 ;  /* 0x00000000040d0224 */ /* 0x040fe200078e0202 */
[----:B------:R-:W2:Y:S01]  /*0770*/  LDC.64 R10, c[0x0][0x380] ;  /* 0x0000e000ff0a7b82 */ /* 0x000ea20000000a00 */
[----:B------:R-:W-:-:S02]  /*0780*/  @P0 IADD3 R4, PT, PT, R4, 0x2, RZ ;  /* 0x0000000204040810 */ /* 0x000fc40007ffe0ff */
[----:B------:R-:W-:Y:S02]  /*0790*/  @P0 IADD3 R3, PT, PT, R19, 0x1, RZ ;  /* 0x0000000113030810 */ /* 0x000fe40007ffe0ff */
[-C--:B------:R-:W-:Y:S01]  /*07a0*/  @!P1 IADD3 R7, PT, PT, R5, R4.reuse, RZ ;  /* 0x0000000405079210 */ /* 0x080fe20007ffe0ff */
[----:B------:R-:W-:Y:S02]  /*07b0*/  @!P1 IMAD R21, R0, R4, R2 ;  /* 0x0000000400159224 */ /* 0x000fe400078e0202 */
[----:B------:R-:W3:Y:S01]  /*07c0*/  LDC.64 R8, c[0x0][0x388] ;  /* 0x0000e200ff087b82 */ /* 0x000ee20000000a00 */
[----:B0-----:R-:W-:-:S04]  /*07d0*/  @P0 IMAD.WIDE.U32 R18, R19, 0x4, R14 ;  /* 0x0000000413120825 */ /* 0x001fc800078e000e */
[----:B------:R-:W-:Y:S01]  /*07e0*/  @P0 IMAD.WIDE.U32 R14, R3, 0x4, R14 ;  /* 0x00000004030e0825 */ /* 0x000fe200078e000e */
[C---:B------:R-:W-:Y:S01]  /*07f0*/  @P0 IADD3 R3, PT, PT, R13.reuse, R0, RZ ;  /* 0x000000000d030210 */ /* 0x040fe20007ffe0ff */
[----:B------:R-:W4:Y:S02]  /*0800*/  @P0 LDG.E R19, desc[UR6][R18.64] ;  /* 0x0000000612130981 */ /* 0x000f24000c1e1900 */
[--C-:B-1----:R-:W-:Y:S02]  /*0810*/  @P0 IMAD.WIDE.U32 R12, R13, 0x4, R16.reuse ;  /* 0x000000040d0c0825 */ /* 0x102fe400078e0010 */
[----:B------:R-:W5:Y:S02]  /*0820*/  @P0 LDG.E R14, desc[UR6][R14.64] ;  /* 0x000000060e0e0981 */ /* 0x000f64000c1e1900 */
[----:B------:R-:W-:Y:S02]  /*0830*/  @P0 IMAD.WIDE.U32 R16, R3, 0x4, R16 ;  /* 0x0000000403100825 */ /* 0x000fe400078e0010 */
[----:B------:R-:W4:Y:S02]  /*0840*/  @P0 LDG.E R12, desc[UR6][R12.64] ;  /* 0x000000060c0c0981 */ /* 0x000f24000c1e1900 */
[----:B--2---:R-:W-:-:S02]  /*0850*/  @!P1 IMAD.WIDE.U32 R10, R7, 0x4, R10 ;  /* 0x00000004070a9825 */ /* 0x004fc400078e000a */
[----:B------:R-:W5:Y:S04]  /*0860*/  @P0 LDG.E R16, desc[UR6][R16.64] ;  /* 0x0000000610100981 */ /* 0x000f68000c1e1900 */
[----:B------:R-:W2:Y:S01]  /*0870*/  @!P1 LDG.E R11, desc[UR6][R10.64] ;  /* 0x000000060a0b9981 */ /* 0x000ea2000c1e1900 */
[----:B---3--:R-:W-:-:S06]  /*0880*/  @!P1 IMAD.WIDE.U32 R8, R21, 0x4, R8 ;  /* 0x0000000415089825 */ /* 0x008fcc00078e0008 */
[----:B------:R-:W2:Y:S01]  /*0890*/  @!P1 LDG.E R8, desc[UR6][R8.64] ;  /* 0x0000000608089981 */ /* 0x000ea2000c1e1900 */
[----:B----4-:R-:W-:-:S04]  /*08a0*/  @P0 IMAD R3, R19, R12, R6 ;  /* 0x0000000c13030224 */ /* 0x010fc800078e0206 */
[----:B-----5:R-:W-:-:S04]  /*08b0*/  @P0 IMAD R6, R14, R16, R3 ;  /* 0x000000100e060224 */ /* 0x020fc800078e0203 */
[----:B--2---:R-:W-:-:S07]  /*08c0*/  @!P1 IMAD R6, R11, R8, R6 ;  /* 0x000000080b069224 */ /* 0x004fce00078e0206 */
.L_x_2:
[----:B------:R-:W0:Y:S01]  /*08d0*/  LDC.64 R8, c[0x0][0x390] ;  /* 0x0000e400ff087b82 */ /* 0x000e220000000a00 */
[----:B------:R-:W-:-:S05]  /*08e0*/  IADD3 R3, PT, PT, R5, R2, RZ ;  /* 0x0000000205037210 */ /* 0x000fca0007ffe0ff */
[----:B0-----:R-:W-:-:S05]  /*08f0*/  IMAD.WIDE.U32 R2, R3, 0x4, R8 ;  /* 0x0000000403027825 */ /* 0x001fca00078e0008 */
[----:B------:R-:W-:Y:S01]  /*0900*/  STG.E desc[UR6][R2.64], R6 ;  /* 0x0000000602007986 */ /* 0x000fe2000c101906 */
[----:B------:R-:W-:Y:S05]  /*0910*/  EXIT ;  /* 0x000000000000794d */ /* 0x000fea0003800000 */
.L_x_4:
[----:B------:R-:W-:-:S00]  /*0920*/  BRA `(.L_x_4) ;  /* 0xfffffffc00fc7947 */ /* 0x000fc0000383ffff */
[----:B------:R-:W-:-:S00]  /*0930*/  NOP ;  /* 0x0000000000007918 */ /* 0x000fc00000000000 */
        /* <DEDUP_REMOVED lines=12> */
.L_x_5:


//--------------------- .nv.shared.reserved.0     --------------------------
	.section	.nv.shared.reserved.0,"aw",@nobits
	.weak		__nv_reservedSMEM_offset_0_alias
	.size		__nv_reservedSMEM_offset_0_alias, 0, 64
	.other		__nv_reservedSMEM_offset_0_alias,@"STO_CUDA_RESERVED_SHARED STV_DEFAULT"
__nv_reservedSMEM_offset_0_alias:
	.zero		0
	.zero		64


//--------------------- .nv.constant0._Z3mulPiS_S_ --------------------------
	.section	.nv.constant0._Z3mulPiS_S_,"a",@progbits
	.sectionflags	@""
	.align	4
.nv.constant0._Z3mulPiS_S_:
	.zero		920


//--------------------- SYMBOLS --------------------------

	.type		.nv.reservedSmem.offset0,@object
	.size		.nv.reservedSmem.offset0,0x4
